//
// Generated by NVIDIA NVVM Compiler
//
// Compiler Build ID: CL-36424714
// Cuda compilation tools, release 13.0, V13.0.88
// Based on NVVM 20.0.0
//

.version 9.0
.target sm_100
.address_size 64

	// .globl	_Z5hellov
.extern .func  (.param .b32 func_retval0) vprintf
(
	.param .b64 vprintf_param_0,
	.param .b64 vprintf_param_1
)
;
.global .align 1 .b8 $str[13] = {72, 101, 108, 108, 111, 32, 119, 111, 114, 108, 100, 33};
.global .align 8 .u64 STR = generic($str);
.global .align 1 .b8 $str$1[4] = {37, 99, 10};

.visible .entry _Z5hellov()
{
	.local .align 8 .b8 	__local_depot0[8];
	.reg .b64 	%SP;
	.reg .b64 	%SPL;
	.reg .b16 	%rs<5>;
	.reg .b32 	%r<5>;
	.reg .b64 	%rd<8>;

	mov.u64 	%SPL, __local_depot0;
	cvta.local.u64 	%SP, %SPL;
	add.u64 	%rd1, %SP, 0;
	add.u64 	%rd2, %SPL, 0;
	ld.global.u64 	%rd3, [STR];
	mov.u32 	%r1, %tid.x;
	cvt.u16.u32 	%rs1, %r1;
	mul.hi.u16 	%rs2, %rs1, 5462;
	mul.lo.s16 	%rs3, %rs2, 12;
	sub.s16 	%rs4, %rs1, %rs3;
	cvt.u64.u16 	%rd4, %rs4;
	add.s64 	%rd5, %rd3, %rd4;
	ld.s8 	%r2, [%rd5];
	st.local.u32 	[%rd2], %r2;
	mov.u64 	%rd6, $str$1;
	cvta.global.u64 	%rd7, %rd6;
	{ // callseq 0, 0
	.param .b64 param0;
	st.param.b64 	[param0], %rd7;
	.param .b64 param1;
	st.param.b64 	[param1], %rd1;
	.param .b32 retval0;
	call.uni (retval0), 
	vprintf, 
	(
	param0, 
	param1
	);
	ld.param.b32 	%r3, [retval0];
	} // callseq 0
	ret;

}


// ===== COMPILED SASS (sm_100) =====

	.target	sm_100

	.elftype	@"ET_EXEC"


//--------------------- .note.nv.tkinfo           --------------------------
	.section	.note.nv.tkinfo,"",@"SHT_NOTE"
	.sectionflags	@"SHF_NOTE_NV_TKINFO"
	.tkinfo
        /*0018*/ 	.word	0x00000002
        /*0030*/ 	.string	""
        /*0030*/ 	.string	"ptxas"
        /*0030*/ 	.string	"Cuda compilation tools, release 13.0, V13.0.88"
        /*0030*/ 	.string	"Build cuda_13.0.r13.0/compiler.36424714_0"
        /*0030*/ 	.string	"-arch sm_100 -m 64 "



//--------------------- .note.nv.cuinfo           --------------------------
	.section	.note.nv.cuinfo,"",@"SHT_NOTE"
	.sectionflags	@"SHF_NOTE_NV_CUINFO"
        /*0018*/ 	.short	0x0002
        /*001a*/ 	.short	0x0064
        /*001c*/ 	.short	0x0082
	.zero		2


//--------------------- .nv.info                  --------------------------
	.section	.nv.info,"",@"SHT_CUDA_INFO"
	.align	4


	//----- nvinfo : EIATTR_REGCOUNT
	.align		4
        /*0000*/ 	.byte	0x04, 0x2f
        /*0002*/ 	.short	(.L_4 - .L_3)
	.align		4
.L_3:
        /*0004*/ 	.word	index@(_Z5hellov)
        /*0008*/ 	.word	0x00000018


	//----- nvinfo : EIATTR_FRAME_SIZE
	.align		4
.L_4:
        /*000c*/ 	.byte	0x04, 0x11
        /*000e*/ 	.short	(.L_6 - .L_5)
	.align		4
.L_5:
        /*0010*/ 	.word	index@(_Z5hellov)
        /*0014*/ 	.word	0x00000008


	//----- nvinfo : EIATTR_MIN_STACK_SIZE
	.align		4
.L_6:
        /*0018*/ 	.byte	0x04, 0x12
        /*001a*/ 	.short	(.L_8 - .L_7)
	.align		4
.L_7:
        /*001c*/ 	.word	index@(_Z5hellov)
        /*0020*/ 	.word	0x00000008
.L_8:


//--------------------- .nv.compat                --------------------------
	.section	.nv.compat,"",@"SHT_CUDA_COMPAT_INFO"
	.align	4
        /*0000*/ 	.byte	0x02, 0x09, 0x00, 0x00, 0x02, 0x02, 0x01, 0x00, 0x02, 0x05, 0x05, 0x00, 0x03, 0x07, 0x01, 0x01
        /*0010*/ 	.byte	0x02, 0x03, 0x00, 0x00, 0x02, 0x06, 0x01, 0x00, 0x04, 0x0b, 0x08, 0x00, 0x09, 0x00, 0x00, 0x00
        /*0020*/ 	.byte	0x00, 0x00, 0x00, 0x00


//--------------------- .nv.info._Z5hellov        --------------------------
	.section	.nv.info._Z5hellov,"",@"SHT_CUDA_INFO"
	.sectionflags	@""
	.align	4


	//----- nvinfo : EIATTR_CUDA_API_VERSION
	.align		4
        /*0000*/ 	.byte	0x04, 0x37
        /*0002*/ 	.short	(.L_10 - .L_9)
.L_9:
        /*0004*/ 	.word	0x00000082


	//----- nvinfo : EIATTR_SPARSE_MMA_MASK
	.align		4
.L_10:
        /*0008*/ 	.byte	0x03, 0x50
        /*000a*/ 	.short	0x0000


	//----- nvinfo : EIATTR_MAXREG_COUNT
	.align		4
        /*000c*/ 	.byte	0x03, 0x1b
        /*000e*/ 	.short	0x00ff


	//----- nvinfo : EIATTR_EXTERNS
	.align		4
        /*0010*/ 	.byte	0x04, 0x0f
        /*0012*/ 	.short	(.L_12 - .L_11)


	//   ....[0]....
	.align		4
.L_11:
        /*0014*/ 	.word	index@(vprintf)


	//----- nvinfo : EIATTR_MERCURY_ISA_VERSION
	.align		4
.L_12:
        /*0018*/ 	.byte	0x03, 0x5f
        /*001a*/ 	.short	0x0101


	//----- nvinfo : EIATTR_VRC_CTA_INIT_COUNT
	.align		4
        /*001c*/ 	.byte	0x02, 0x4a
	.zero		1
	.zero		1


	//----- nvinfo : EIATTR_SYSCALL_OFFSETS
	.align		4
        /*0020*/ 	.byte	0x04, 0x46
        /*0022*/ 	.short	(.L_14 - .L_13)


	//   ....[0]....
.L_13:
        /*0024*/ 	.word	0x000001d0


	//----- nvinfo : EIATTR_EXIT_INSTR_OFFSETS
	.align		4
.L_14:
        /*0028*/ 	.byte	0x04, 0x1c
        /*002a*/ 	.short	(.L_16 - .L_15)


	//   ....[0]....
.L_15:
        /*002c*/ 	.word	0x000001e0


	//----- nvinfo : EIATTR_SW_WAR
	.align		4
.L_16:
        /*0030*/ 	.byte	0x04, 0x36
        /*0032*/ 	.short	(.L_18 - .L_17)
.L_17:
        /*0034*/ 	.word	0x00000008
.L_18:


//--------------------- .nv.callgraph             --------------------------
	.section	.nv.callgraph,"",@"SHT_CUDA_CALLGRAPH"
	.align	4
	.sectionentsize	8
	.align		4
        /*0000*/ 	.word	0x00000000
	.align		4
        /*0004*/ 	.word	0xffffffff
	.align		4
        /*0008*/ 	.word	index@(_Z5hellov)
	.align		4
        /*000c*/ 	.word	index@(vprintf)
	.align		4
        /*0010*/ 	.word	0x00000000
	.align		4
        /*0014*/ 	.word	0xfffffffe
	.align		4
        /*0018*/ 	.word	0x00000000
	.align		4
        /*001c*/ 	.word	0xfffffffd
	.align		4
        /*0020*/ 	.word	0x00000000
	.align		4
        /*0024*/ 	.word	0xfffffffc


//--------------------- .nv.constant4             --------------------------
	.section	.nv.constant4,"a",@progbits
	.align	8
	.align		8
.nv.constant4:
        /*0000*/ 	.dword	vprintf
	.align		8
        /*0008*/ 	.dword	$str
	.align		8
        /*0010*/ 	.dword	STR
	.align		8
        /*0018*/ 	.dword	$str$1


//--------------------- .text._Z5hellov           --------------------------
	.section	.text._Z5hellov,"ax",@progbits
	.align	128
        .global         _Z5hellov
        .type           _Z5hellov,@function
        .size           _Z5hellov,(.L_x_2 - _Z5hellov)
        .other          _Z5hellov,@"STO_CUDA_ENTRY STV_DEFAULT"
_Z5hellov:
.text._Z5hellov:
[----:B------:R-:W0:Y:S08]  /*0000*/  LDC R1, c[0x0][0x37c] ;  /* 0x0000df00ff017b82 */ /* 0x000e300000000800 */
[----:B------:R-:W1:Y:S01]  /*0010*/  LDC.64 R2, c[0x4][0x10] ;  /* 0x01000400ff027b82 */ /* 0x000e620000000a00 */
[----:B------:R-:W1:Y:S01]  /*0020*/  LDCU.64 UR4, c[0x0][0x358] ;  /* 0x00006b00ff0477ac */ /* 0x000e620008000a00 */
[----:B------:R-:W2:Y:S01]  /*0030*/  S2R R5, SR_TID.X ;  /* 0x0000000000057919 */ /* 0x000ea20000002100 */
[----:B0-----:R-:W-:Y:S01]  /*0040*/  VIADD R1, R1, 0xfffffff8 ;  /* 0xfffffff801017836 */ /* 0x001fe20000000000 */
[----:B------:R-:W0:Y:S01]  /*0050*/  LDCU.64 UR6, c[0x4][0x18] ;  /* 0x01000300ff0677ac */ /* 0x000e220008000a00 */
[----:B-1----:R-:W3:Y:S01]  /*0060*/  LDG.E.64 R2, desc[UR4][R2.64] ;  /* 0x0000000402027981 */ /* 0x002ee2000c1e1b00 */
[----:B--2---:R-:W-:-:S05]  /*0070*/  LOP3.LUT R0, R5, 0xffff, RZ, 0xc0, !PT ;  /* 0x0000ffff05007812 */ /* 0x004fca00078ec0ff */
[----:B------:R-:W-:-:S05]  /*0080*/  IMAD R0, R0, 0x1556, RZ ;  /* 0x0000155600007824 */ /* 0x000fca00078e02ff */
[----:B------:R-:W-:-:S04]  /*0090*/  SHF.R.U32.HI R0, RZ, 0x10, R0 ;  /* 0x00000010ff007819 */ /* 0x000fc80000011600 */
[----:B------:R-:W-:-:S05]  /*00a0*/  PRMT R0, R0, 0x9910, RZ ;  /* 0x0000991000007816 */ /* 0x000fca00000000ff */
[----:B------:R-:W-:-:S04]  /*00b0*/  IMAD R0, R0, 0xc, RZ ;  /* 0x0000000c00007824 */ /* 0x000fc800078e02ff */
[----:B------:R-:W-:-:S05]  /*00c0*/  IMAD.MOV R0, RZ, RZ, -R0 ;  /* 0x000000ffff007224 */ /* 0x000fca00078e0a00 */
[----:B------:R-:W-:-:S05]  /*00d0*/  PRMT R0, R0, 0x7710, RZ ;  /* 0x0000771000007816 */ /* 0x000fca00000000ff */
[----:B------:R-:W-:-:S05]  /*00e0*/  IMAD.IADD R0, R0, 0x1, R5 ;  /* 0x0000000100007824 */ /* 0x000fca00078e0205 */
[----:B------:R-:W-:-:S04]  /*00f0*/  LOP3.LUT R9, R0, 0xffff, RZ, 0xc0, !PT ;  /* 0x0000ffff00097812 */ /* 0x000fc800078ec0ff */
[----:B---3--:R-:W-:-:S05]  /*0100*/  IADD3 R8, P0, PT, R2, R9, RZ ;  /* 0x0000000902087210 */ /* 0x008fca0007f1e0ff */
[----:B------:R-:W-:-:S05]  /*0110*/  IMAD.X R9, RZ, RZ, R3, P0 ;  /* 0x000000ffff097224 */ /* 0x000fca00000e0603 */
[----:B------:R-:W2:Y:S01]  /*0120*/  LD.E.S8 R0, desc[UR4][R8.64] ;  /* 0x0000000408007980 */ /* 0x000ea2000c101300 */
[----:B------:R-:W-:Y:S01]  /*0130*/  MOV R2, 0x0 ;  /* 0x0000000000027802 */ /* 0x000fe20000000f00 */
[----:B------:R-:W1:Y:S01]  /*0140*/  LDCU UR4, c[0x0][0x2f8] ;  /* 0x00005f00ff0477ac */ /* 0x000e620008000800 */
[----:B0-----:R-:W-:Y:S02]  /*0150*/  IMAD.U32 R4, RZ, RZ, UR6 ;  /* 0x00000006ff047e24 */ /* 0x001fe4000f8e00ff */
[----:B------:R-:W-:Y:S01]  /*0160*/  IMAD.U32 R5, RZ, RZ, UR7 ;  /* 0x00000007ff057e24 */ /* 0x000fe2000f8e00ff */
[----:B------:R-:W0:Y:S01]  /*0170*/  LDCU UR5, c[0x0][0x2fc] ;  /* 0x00005f80ff0577ac */ /* 0x000e220008000800 */
[----:B------:R-:W3:Y:S01]  /*0180*/  LDC.64 R2, c[0x4][R2] ;  /* 0x0100000002027b82 */ /* 0x000ee20000000a00 */
[----:B-1----:R-:W-:-:S05]  /*0190*/  IADD3 R6, P0, PT, R1, UR4, RZ ;  /* 0x0000000401067c10 */ /* 0x002fca000ff1e0ff */
[----:B0-----:R-:W-:Y:S01]  /*01a0*/  IMAD.X R7, RZ, RZ, UR5, P0 ;  /* 0x00000005ff077e24 */ /* 0x001fe200080e06ff */
[----:B--23--:R0:W-:Y:S07]  /*01b0*/  STL [R1], R0 ;  /* 0x0000000001007387 */ /* 0x00c1ee0000100800 */
[----:B------:R-:W-:-:S07]  /*01c0*/  LEPC R20, `(.L_x_0) ;  /* 0x000000001014794e */ /* 0x000fce0000000000 */
[----:B0-----:R-:W-:Y:S05]  /*01d0*/  CALL.ABS.NOINC R2 ;  /* 0x0000000002007343 */ /* 0x001fea0003c00000 */
.L_x_0:
[----:B------:R-:W-:Y:S05]  /*01e0*/  EXIT ;  /* 0x000000000000794d */ /* 0x000fea0003800000 */
.L_x_1:
[----:B------:R-:W-:-:S00]  /*01f0*/  BRA `(.L_x_1) ;  /* 0xfffffffc00fc7947 */ /* 0x000fc0000383ffff */
[----:B------:R-:W-:-:S00]  /*0200*/  NOP ;  /* 0x0000000000007918 */ /* 0x000fc00000000000 */
[----:B------:R-:W-:-:S00]  /*0210*/  NOP ;  /* 0x0000000000007918 */ /* 0x000fc00000000000 */
[----:B------:R-:W-:-:S00]  /*0220*/  NOP ;  /* 0x0000000000007918 */ /* 0x000fc00000000000 */
[----:B------:R-:W-:-:S00]  /*0230*/  NOP ;  /* 0x0000000000007918 */ /* 0x000fc00000000000 */
[----:B------:R-:W-:-:S00]  /*0240*/  NOP ;  /* 0x0000000000007918 */ /* 0x000fc00000000000 */
[----:B------:R-:W-:-:S00]  /*0250*/  NOP ;  /* 0x0000000000007918 */ /* 0x000fc00000000000 */
[----:B------:R-:W-:-:S00]  /*0260*/  NOP ;  /* 0x0000000000007918 */ /* 0x000fc00000000000 */
[----:B------:R-:W-:-:S00]  /*0270*/  NOP ;  /* 0x0000000000007918 */ /* 0x000fc00000000000 */
.L_x_2:


//--------------------- .nv.global.init           --------------------------
	.section	.nv.global.init,"aw",@progbits
	.align	8
	.align		8
.nv.global.init:
	.type		STR,@object
	.size		STR,($str$1 - STR)
STR:
        /*0000*/ 	.dword	fun@R_CUDA_G64($str)
	.type		$str$1,@object
	.size		$str$1,($str - $str$1)
$str$1:
        /*0008*/ 	.byte	0x25, 0x63, 0x0a, 0x00
	.type		$str,@object
	.size		$str,(.L_0 - $str)
$str:
        /*000c*/ 	.byte	0x48, 0x65, 0x6c, 0x6c, 0x6f, 0x20, 0x77, 0x6f, 0x72, 0x6c, 0x64, 0x21, 0x00
.L_0:


//--------------------- .nv.shared.reserved.0     --------------------------
	.section	.nv.shared.reserved.0,"aw",@nobits
	.weak		__nv_reservedSMEM_offset_0_alias
	.size		__nv_reservedSMEM_offset_0_alias, 0, 64
	.other		__nv_reservedSMEM_offset_0_alias,@"STO_CUDA_RESERVED_SHARED STV_DEFAULT"
__nv_reservedSMEM_offset_0_alias:
	.zero		0
	.zero		64


//--------------------- .nv.constant0._Z5hellov   --------------------------
	.section	.nv.constant0._Z5hellov,"a",@progbits
	.sectionflags	@""
	.align	4
.nv.constant0._Z5hellov:
	.zero		896


//--------------------- SYMBOLS --------------------------

	.type		.nv.reservedSmem.offset0,@object
	.size		.nv.reservedSmem.offset0,0x4
	.type		vprintf,@function
